//
// Generated by NVIDIA NVVM Compiler
//
// Compiler Build ID: CL-36424714
// Cuda compilation tools, release 13.0, V13.0.88
// Based on NVVM 20.0.0
//

.version 9.0
.target sm_100
.address_size 64

	// .globl	_Z12helloFromGPUv
.extern .func  (.param .b32 func_retval0) vprintf
(
	.param .b64 vprintf_param_0,
	.param .b64 vprintf_param_1
)
;
.global .align 1 .b8 $str[43] = {66, 117, 122, 105, 110, 103, 103, 97, 33, 32, 84, 104, 105, 115, 32, 102, 117, 110, 99, 116, 105, 111, 110, 32, 105, 115, 32, 114, 117, 110, 110, 105, 110, 103, 32, 111, 110, 32, 71, 80, 85, 10};

.visible .entry _Z12helloFromGPUv()
{
	.reg .b32 	%r<3>;
	.reg .b64 	%rd<3>;

	mov.u64 	%rd1, $str;
	cvta.global.u64 	%rd2, %rd1;
	{ // callseq 0, 0
	.param .b64 param0;
	st.param.b64 	[param0], %rd2;
	.param .b64 param1;
	st.param.b64 	[param1], 0;
	.param .b32 retval0;
	call.uni (retval0), 
	vprintf, 
	(
	param0, 
	param1
	);
	ld.param.b32 	%r1, [retval0];
	} // callseq 0
	ret;

}


// ===== COMPILED SASS (sm_100) =====

	.target	sm_100

	.elftype	@"ET_EXEC"


//--------------------- .note.nv.tkinfo           --------------------------
	.section	.note.nv.tkinfo,"",@"SHT_NOTE"
	.sectionflags	@"SHF_NOTE_NV_TKINFO"
	.tkinfo
        /*0018*/ 	.word	0x00000002
        /*0030*/ 	.string	""
        /*0030*/ 	.string	"ptxas"
        /*0030*/ 	.string	"Cuda compilation tools, release 13.0, V13.0.88"
        /*0030*/ 	.string	"Build cuda_13.0.r13.0/compiler.36424714_0"
        /*0030*/ 	.string	"-arch sm_100 -m 64 "



//--------------------- .note.nv.cuinfo           --------------------------
	.section	.note.nv.cuinfo,"",@"SHT_NOTE"
	.sectionflags	@"SHF_NOTE_NV_CUINFO"
        /*0018*/ 	.short	0x0002
        /*001a*/ 	.short	0x0064
        /*001c*/ 	.short	0x0082
	.zero		2


//--------------------- .nv.info                  --------------------------
	.section	.nv.info,"",@"SHT_CUDA_INFO"
	.align	4


	//----- nvinfo : EIATTR_REGCOUNT
	.align		4
        /*0000*/ 	.byte	0x04, 0x2f
        /*0002*/ 	.short	(.L_2 - .L_1)
	.align		4
.L_1:
        /*0004*/ 	.word	index@(_Z12helloFromGPUv)
        /*0008*/ 	.word	0x00000018


	//----- nvinfo : EIATTR_FRAME_SIZE
	.align		4
.L_2:
        /*000c*/ 	.byte	0x04, 0x11
        /*000e*/ 	.short	(.L_4 - .L_3)
	.align		4
.L_3:
        /*0010*/ 	.word	index@(_Z12helloFromGPUv)
        /*0014*/ 	.word	0x00000000


	//----- nvinfo : EIATTR_MIN_STACK_SIZE
	.align		4
.L_4:
        /*0018*/ 	.byte	0x04, 0x12
        /*001a*/ 	.short	(.L_6 - .L_5)
	.align		4
.L_5:
        /*001c*/ 	.word	index@(_Z12helloFromGPUv)
        /*0020*/ 	.word	0x00000000
.L_6:


//--------------------- .nv.compat                --------------------------
	.section	.nv.compat,"",@"SHT_CUDA_COMPAT_INFO"
	.align	4
        /*0000*/ 	.byte	0x02, 0x09, 0x00, 0x00, 0x02, 0x02, 0x01, 0x00, 0x02, 0x05, 0x05, 0x00, 0x03, 0x07, 0x01, 0x01
        /*0010*/ 	.byte	0x02, 0x03, 0x00, 0x00, 0x02, 0x06, 0x01, 0x00, 0x04, 0x0b, 0x08, 0x00, 0x09, 0x00, 0x00, 0x00
        /*0020*/ 	.byte	0x00, 0x00, 0x00, 0x00


//--------------------- .nv.info._Z12helloFromGPUv --------------------------
	.section	.nv.info._Z12helloFromGPUv,"",@"SHT_CUDA_INFO"
	.sectionflags	@""
	.align	4


	//----- nvinfo : EIATTR_CUDA_API_VERSION
	.align		4
        /*0000*/ 	.byte	0x04, 0x37
        /*0002*/ 	.short	(.L_8 - .L_7)
.L_7:
        /*0004*/ 	.word	0x00000082


	//----- nvinfo : EIATTR_SPARSE_MMA_MASK
	.align		4
.L_8:
        /*0008*/ 	.byte	0x03, 0x50
        /*000a*/ 	.short	0x0000


	//----- nvinfo : EIATTR_MAXREG_COUNT
	.align		4
        /*000c*/ 	.byte	0x03, 0x1b
        /*000e*/ 	.short	0x00ff


	//----- nvinfo : EIATTR_EXTERNS
	.align		4
        /*0010*/ 	.byte	0x04, 0x0f
        /*0012*/ 	.short	(.L_10 - .L_9)


	//   ....[0]....
	.align		4
.L_9:
        /*0014*/ 	.word	index@(vprintf)


	//----- nvinfo : EIATTR_MERCURY_ISA_VERSION
	.align		4
.L_10:
        /*0018*/ 	.byte	0x03, 0x5f
        /*001a*/ 	.short	0x0101


	//----- nvinfo : EIATTR_VRC_CTA_INIT_COUNT
	.align		4
        /*001c*/ 	.byte	0x02, 0x4a
	.zero		1
	.zero		1


	//----- nvinfo : EIATTR_SYSCALL_OFFSETS
	.align		4
        /*0020*/ 	.byte	0x04, 0x46
        /*0022*/ 	.short	(.L_12 - .L_11)


	//   ....[0]....
.L_11:
        /*0024*/ 	.word	0x00000080


	//----- nvinfo : EIATTR_EXIT_INSTR_OFFSETS
	.align		4
.L_12:
        /*0028*/ 	.byte	0x04, 0x1c
        /*002a*/ 	.short	(.L_14 - .L_13)


	//   ....[0]....
.L_13:
        /*002c*/ 	.word	0x00000090


	//----- nvinfo : EIATTR_SW_WAR
	.align		4
.L_14:
        /*0030*/ 	.byte	0x04, 0x36
        /*0032*/ 	.short	(.L_16 - .L_15)
.L_15:
        /*0034*/ 	.word	0x00000008
.L_16:


//--------------------- .nv.callgraph             --------------------------
	.section	.nv.callgraph,"",@"SHT_CUDA_CALLGRAPH"
	.align	4
	.sectionentsize	8
	.align		4
        /*0000*/ 	.word	0x00000000
	.align		4
        /*0004*/ 	.word	0xffffffff
	.align		4
        /*0008*/ 	.word	index@(_Z12helloFromGPUv)
	.align		4
        /*000c*/ 	.word	index@(vprintf)
	.align		4
        /*0010*/ 	.word	0x00000000
	.align		4
        /*0014*/ 	.word	0xfffffffe
	.align		4
        /*0018*/ 	.word	0x00000000
	.align		4
        /*001c*/ 	.word	0xfffffffd
	.align		4
        /*0020*/ 	.word	0x00000000
	.align		4
        /*0024*/ 	.word	0xfffffffc


//--------------------- .nv.constant4             --------------------------
	.section	.nv.constant4,"a",@progbits
	.align	8
	.align		8
.nv.constant4:
        /*0000*/ 	.dword	vprintf
	.align		8
        /*0008*/ 	.dword	$str


//--------------------- .text._Z12helloFromGPUv   --------------------------
	.section	.text._Z12helloFromGPUv,"ax",@progbits
	.align	128
        .global         _Z12helloFromGPUv
        .type           _Z12helloFromGPUv,@function
        .size           _Z12helloFromGPUv,(.L_x_2 - _Z12helloFromGPUv)
        .other          _Z12helloFromGPUv,@"STO_CUDA_ENTRY STV_DEFAULT"
_Z12helloFromGPUv:
.text._Z12helloFromGPUv:
[----:B------:R-:W0:Y:S01]  /*0000*/  LDC R1, c[0x0][0x37c] ;  /* 0x0000df00ff017b82 */ /* 0x000e220000000800 */
[----:B------:R-:W-:Y:S01]  /*0010*/  MOV R0, 0x0 ;  /* 0x0000000000007802 */ /* 0x000fe20000000f00 */
[----:B------:R-:W1:Y:S01]  /*0020*/  LDCU.64 UR4, c[0x4][0x8] ;  /* 0x01000100ff0477ac */ /* 0x000e620008000a00 */
[----:B------:R-:W-:-:S05]  /*0030*/  CS2R R6, SRZ ;  /* 0x0000000000067805 */ /* 0x000fca000001ff00 */
[----:B------:R2:W3:Y:S01]  /*0040*/  LDC.64 R2, c[0x4][R0] ;  /* 0x0100000000027b82 */ /* 0x0004e20000000a00 */
[----:B-1----:R-:W-:Y:S02]  /*0050*/  IMAD.U32 R4, RZ, RZ, UR4 ;  /* 0x00000004ff047e24 */ /* 0x002fe4000f8e00ff */
[----:B--2---:R-:W-:-:S07]  /*0060*/  IMAD.U32 R5, RZ, RZ, UR5 ;  /* 0x00000005ff057e24 */ /* 0x004fce000f8e00ff */
[----:B------:R-:W-:-:S07]  /*0070*/  LEPC R20, `(.L_x_0) ;  /* 0x000000001014794e */ /* 0x000fce0000000000 */
[----:B0--3--:R-:W-:Y:S05]  /*0080*/  CALL.ABS.NOINC R2 ;  /* 0x0000000002007343 */ /* 0x009fea0003c00000 */
.L_x_0:
[----:B------:R-:W-:Y:S05]  /*0090*/  EXIT ;  /* 0x000000000000794d */ /* 0x000fea0003800000 */
.L_x_1:
[----:B------:R-:W-:-:S00]  /*00a0*/  BRA `(.L_x_1) ;  /* 0xfffffffc00fc7947 */ /* 0x000fc0000383ffff */
[----:B------:R-:W-:-:S00]  /*00b0*/  NOP ;  /* 0x0000000000007918 */ /* 0x000fc00000000000 */
        /* <DEDUP_REMOVED lines=12> */
.L_x_2:


//--------------------- .nv.global.init           --------------------------
	.section	.nv.global.init,"aw",@progbits
.nv.global.init:
	.type		$str,@object
	.size		$str,(.L_0 - $str)
$str:
        /*0000*/ 	.byte	0x42, 0x75, 0x7a, 0x69, 0x6e, 0x67, 0x67, 0x61, 0x21, 0x20, 0x54, 0x68, 0x69, 0x73, 0x20, 0x66
        /*0010*/ 	.byte	0x75, 0x6e, 0x63, 0x74, 0x69, 0x6f, 0x6e, 0x20, 0x69, 0x73, 0x20, 0x72, 0x75, 0x6e, 0x6e, 0x69
        /*0020*/ 	.byte	0x6e, 0x67, 0x20, 0x6f, 0x6e, 0x20, 0x47, 0x50, 0x55, 0x0a, 0x00
.L_0:


//--------------------- .nv.shared.reserved.0     --------------------------
	.section	.nv.shared.reserved.0,"aw",@nobits
	.weak		__nv_reservedSMEM_offset_0_alias
	.size		__nv_reservedSMEM_offset_0_alias, 0, 64
	.other		__nv_reservedSMEM_offset_0_alias,@"STO_CUDA_RESERVED_SHARED STV_DEFAULT"
__nv_reservedSMEM_offset_0_alias:
	.zero		0
	.zero		64


//--------------------- .nv.constant0._Z12helloFromGPUv --------------------------
	.section	.nv.constant0._Z12helloFromGPUv,"a",@progbits
	.sectionflags	@""
	.align	4
.nv.constant0._Z12helloFromGPUv:
	.zero		896


//--------------------- SYMBOLS --------------------------

	.type		.nv.reservedSmem.offset0,@object
	.size		.nv.reservedSmem.offset0,0x4
	.type		vprintf,@function
